//
// Generated by NVIDIA NVVM Compiler
//
// Compiler Build ID: CL-36424714
// Cuda compilation tools, release 13.0, V13.0.88
// Based on NVVM 20.0.0
//

.version 9.0
.target sm_100
.address_size 64

	// .globl	_Z20binary_search_kernelPiiiS_Py

.visible .entry _Z20binary_search_kernelPiiiS_Py(
	.param .u64 .ptr .align 1 _Z20binary_search_kernelPiiiS_Py_param_0,
	.param .u32 _Z20binary_search_kernelPiiiS_Py_param_1,
	.param .u32 _Z20binary_search_kernelPiiiS_Py_param_2,
	.param .u64 .ptr .align 1 _Z20binary_search_kernelPiiiS_Py_param_3,
	.param .u64 .ptr .align 1 _Z20binary_search_kernelPiiiS_Py_param_4
)
{
	.reg .pred 	%p<6>;
	.reg .b32 	%r<23>;
	.reg .b64 	%rd<13>;

	ld.param.u64 	%rd3, [_Z20binary_search_kernelPiiiS_Py_param_0];
	ld.param.u32 	%r9, [_Z20binary_search_kernelPiiiS_Py_param_1];
	ld.param.u32 	%r10, [_Z20binary_search_kernelPiiiS_Py_param_2];
	ld.param.u64 	%rd4, [_Z20binary_search_kernelPiiiS_Py_param_3];
	ld.param.u64 	%rd5, [_Z20binary_search_kernelPiiiS_Py_param_4];
	mov.u32 	%r11, %tid.x;
	mov.u32 	%r12, %ctaid.x;
	or.b32  	%r13, %r11, %r12;
	setp.ne.s32 	%p1, %r13, 0;
	@%p1 bra 	$L__BB0_6;
	// begin inline asm
	mov.u64 	%rd6, %clock64;
	// end inline asm
	setp.lt.s32 	%p2, %r9, 1;
	mov.b32 	%r14, -1;
	mov.u32 	%r22, %r14;
	@%p2 bra 	$L__BB0_5;
	add.s32 	%r20, %r9, -1;
	cvta.to.global.u64 	%rd2, %rd3;
	mov.b32 	%r21, 0;
$L__BB0_3:
	add.s32 	%r16, %r20, %r21;
	shr.u32 	%r22, %r16, 1;
	mul.wide.u32 	%rd7, %r22, 4;
	add.s64 	%rd8, %rd2, %rd7;
	ld.global.u32 	%r5, [%rd8];
	setp.eq.s32 	%p3, %r5, %r10;
	@%p3 bra 	$L__BB0_5;
	setp.lt.s32 	%p4, %r10, %r5;
	add.s32 	%r18, %r22, -1;
	add.s32 	%r19, %r22, 1;
	selp.b32 	%r21, %r21, %r19, %p4;
	selp.b32 	%r20, %r18, %r20, %p4;
	setp.le.s32 	%p5, %r21, %r20;
	mov.u32 	%r22, %r14;
	@%p5 bra 	$L__BB0_3;
$L__BB0_5:
	cvta.to.global.u64 	%rd10, %rd4;
	st.global.u32 	[%rd10], %r22;
	// begin inline asm
	mov.u64 	%rd9, %clock64;
	// end inline asm
	sub.s64 	%rd11, %rd9, %rd6;
	cvta.to.global.u64 	%rd12, %rd5;
	st.global.u64 	[%rd12], %rd11;
$L__BB0_6:
	ret;

}


// ===== COMPILED SASS (sm_100) =====

	.target	sm_100

	.elftype	@"ET_EXEC"


//--------------------- .note.nv.tkinfo           --------------------------
	.section	.note.nv.tkinfo,"",@"SHT_NOTE"
	.sectionflags	@"SHF_NOTE_NV_TKINFO"
	.tkinfo
        /*0018*/ 	.word	0x00000002
        /*0030*/ 	.string	""
        /*0030*/ 	.string	"ptxas"
        /*0030*/ 	.string	"Cuda compilation tools, release 13.0, V13.0.88"
        /*0030*/ 	.string	"Build cuda_13.0.r13.0/compiler.36424714_0"
        /*0030*/ 	.string	"-arch sm_100 -m 64 "



//--------------------- .note.nv.cuinfo           --------------------------
	.section	.note.nv.cuinfo,"",@"SHT_NOTE"
	.sectionflags	@"SHF_NOTE_NV_CUINFO"
        /*0018*/ 	.short	0x0002
        /*001a*/ 	.short	0x0064
        /*001c*/ 	.short	0x0082
	.zero		2


//--------------------- .nv.info                  --------------------------
	.section	.nv.info,"",@"SHT_CUDA_INFO"
	.align	4


	//----- nvinfo : EIATTR_REGCOUNT
	.align		4
        /*0000*/ 	.byte	0x04, 0x2f
        /*0002*/ 	.short	(.L_1 - .L_0)
	.align		4
.L_0:
        /*0004*/ 	.word	index@(_Z20binary_search_kernelPiiiS_Py)
        /*0008*/ 	.word	0x0000000e


	//----- nvinfo : EIATTR_FRAME_SIZE
	.align		4
.L_1:
        /*000c*/ 	.byte	0x04, 0x11
        /*000e*/ 	.short	(.L_3 - .L_2)
	.align		4
.L_2:
        /*0010*/ 	.word	index@(_Z20binary_search_kernelPiiiS_Py)
        /*0014*/ 	.word	0x00000000


	//----- nvinfo : EIATTR_MIN_STACK_SIZE
	.align		4
.L_3:
        /*0018*/ 	.byte	0x04, 0x12
        /*001a*/ 	.short	(.L_5 - .L_4)
	.align		4
.L_4:
        /*001c*/ 	.word	index@(_Z20binary_search_kernelPiiiS_Py)
        /*0020*/ 	.word	0x00000000
.L_5:


//--------------------- .nv.compat                --------------------------
	.section	.nv.compat,"",@"SHT_CUDA_COMPAT_INFO"
	.align	4
        /*0000*/ 	.byte	0x02, 0x09, 0x00, 0x00, 0x02, 0x02, 0x01, 0x00, 0x02, 0x05, 0x05, 0x00, 0x03, 0x07, 0x01, 0x01
        /*0010*/ 	.byte	0x02, 0x03, 0x00, 0x00, 0x02, 0x06, 0x01, 0x00, 0x04, 0x0b, 0x08, 0x00, 0x09, 0x00, 0x00, 0x00
        /*0020*/ 	.byte	0x00, 0x00, 0x00, 0x00


//--------------------- .nv.info._Z20binary_search_kernelPiiiS_Py --------------------------
	.section	.nv.info._Z20binary_search_kernelPiiiS_Py,"",@"SHT_CUDA_INFO"
	.sectionflags	@""
	.align	4


	//----- nvinfo : EIATTR_CUDA_API_VERSION
	.align		4
        /*0000*/ 	.byte	0x04, 0x37
        /*0002*/ 	.short	(.L_7 - .L_6)
.L_6:
        /*0004*/ 	.word	0x00000082


	//----- nvinfo : EIATTR_KPARAM_INFO
	.align		4
.L_7:
        /*0008*/ 	.byte	0x04, 0x17
        /*000a*/ 	.short	(.L_9 - .L_8)
.L_8:
        /*000c*/ 	.word	0x00000000
        /*0010*/ 	.short	0x0004
        /*0012*/ 	.short	0x0018
        /*0014*/ 	.byte	0x00, 0xf5, 0x21, 0x00


	//----- nvinfo : EIATTR_KPARAM_INFO
	.align		4
.L_9:
        /*0018*/ 	.byte	0x04, 0x17
        /*001a*/ 	.short	(.L_11 - .L_10)
.L_10:
        /*001c*/ 	.word	0x00000000
        /*0020*/ 	.short	0x0003
        /*0022*/ 	.short	0x0010
        /*0024*/ 	.byte	0x00, 0xf5, 0x21, 0x00


	//----- nvinfo : EIATTR_KPARAM_INFO
	.align		4
.L_11:
        /*0028*/ 	.byte	0x04, 0x17
        /*002a*/ 	.short	(.L_13 - .L_12)
.L_12:
        /*002c*/ 	.word	0x00000000
        /*0030*/ 	.short	0x0002
        /*0032*/ 	.short	0x000c
        /*0034*/ 	.byte	0x00, 0xf0, 0x11, 0x00


	//----- nvinfo : EIATTR_KPARAM_INFO
	.align		4
.L_13:
        /*0038*/ 	.byte	0x04, 0x17
        /*003a*/ 	.short	(.L_15 - .L_14)
.L_14:
        /*003c*/ 	.word	0x00000000
        /*0040*/ 	.short	0x0001
        /*0042*/ 	.short	0x0008
        /*0044*/ 	.byte	0x00, 0xf0, 0x11, 0x00


	//----- nvinfo : EIATTR_KPARAM_INFO
	.align		4
.L_15:
        /*0048*/ 	.byte	0x04, 0x17
        /*004a*/ 	.short	(.L_17 - .L_16)
.L_16:
        /*004c*/ 	.word	0x00000000
        /*0050*/ 	.short	0x0000
        /*0052*/ 	.short	0x0000
        /*0054*/ 	.byte	0x00, 0xf5, 0x21, 0x00


	//----- nvinfo : EIATTR_SPARSE_MMA_MASK
	.align		4
.L_17:
        /*0058*/ 	.byte	0x03, 0x50
        /*005a*/ 	.short	0x0000


	//----- nvinfo : EIATTR_MAXREG_COUNT
	.align		4
        /*005c*/ 	.byte	0x03, 0x1b
        /*005e*/ 	.short	0x00ff


	//----- nvinfo : EIATTR_MERCURY_ISA_VERSION
	.align		4
        /*0060*/ 	.byte	0x03, 0x5f
        /*0062*/ 	.short	0x0101


	//----- nvinfo : EIATTR_VRC_CTA_INIT_COUNT
	.align		4
        /*0064*/ 	.byte	0x02, 0x4a
	.zero		1
	.zero		1


	//----- nvinfo : EIATTR_EXIT_INSTR_OFFSETS
	.align		4
        /*0068*/ 	.byte	0x04, 0x1c
        /*006a*/ 	.short	(.L_19 - .L_18)


	//   ....[0]....
.L_18:
        /*006c*/ 	.word	0x00000040


	//   ....[1]....
        /*0070*/ 	.word	0x00000270


	//----- nvinfo : EIATTR_CBANK_PARAM_SIZE
	.align		4
.L_19:
        /*0074*/ 	.byte	0x03, 0x19
        /*0076*/ 	.short	0x0020


	//----- nvinfo : EIATTR_PARAM_CBANK
	.align		4
        /*0078*/ 	.byte	0x04, 0x0a
        /*007a*/ 	.short	(.L_21 - .L_20)
	.align		4
.L_20:
        /*007c*/ 	.word	index@(.nv.constant0._Z20binary_search_kernelPiiiS_Py)
        /*0080*/ 	.short	0x0380
        /*0082*/ 	.short	0x0020


	//----- nvinfo : EIATTR_SW_WAR
	.align		4
.L_21:
        /*0084*/ 	.byte	0x04, 0x36
        /*0086*/ 	.short	(.L_23 - .L_22)
.L_22:
        /*0088*/ 	.word	0x00000008
.L_23:


//--------------------- .nv.callgraph             --------------------------
	.section	.nv.callgraph,"",@"SHT_CUDA_CALLGRAPH"
	.align	4
	.sectionentsize	8
	.align		4
        /*0000*/ 	.word	0x00000000
	.align		4
        /*0004*/ 	.word	0xffffffff
	.align		4
        /*0008*/ 	.word	0x00000000
	.align		4
        /*000c*/ 	.word	0xfffffffe
	.align		4
        /*0010*/ 	.word	0x00000000
	.align		4
        /*0014*/ 	.word	0xfffffffd
	.align		4
        /*0018*/ 	.word	0x00000000
	.align		4
        /*001c*/ 	.word	0xfffffffc


//--------------------- .text._Z20binary_search_kernelPiiiS_Py --------------------------
	.section	.text._Z20binary_search_kernelPiiiS_Py,"ax",@progbits
	.align	128
        .global         _Z20binary_search_kernelPiiiS_Py
        .type           _Z20binary_search_kernelPiiiS_Py,@function
        .size           _Z20binary_search_kernelPiiiS_Py,(.L_x_3 - _Z20binary_search_kernelPiiiS_Py)
        .other          _Z20binary_search_kernelPiiiS_Py,@"STO_CUDA_ENTRY STV_DEFAULT"
_Z20binary_search_kernelPiiiS_Py:
.text._Z20binary_search_kernelPiiiS_Py:
[----:B------:R-:W-:Y:S01]  /*0000*/  LDC R1, c[0x0][0x37c] ;  /* 0x0000df00ff017b82 */ /* 0x000fe20000000800 */
[----:B------:R-:W0:Y:S07]  /*0010*/  S2R R0, SR_TID.X ;  /* 0x0000000000007919 */ /* 0x000e2e0000002100 */
[----:B------:R-:W0:Y:S02]  /*0020*/  S2UR UR4, SR_CTAID.X ;  /* 0x00000000000479c3 */ /* 0x000e240000002500 */
[----:B0-----:R-:W-:-:S13]  /*0030*/  LOP3.LUT P0, RZ, R0, UR4, RZ, 0xfc, !PT ;  /* 0x0000000400ff7c12 */ /* 0x001fda000f80fcff */
[----:B------:R-:W-:Y:S05]  /*0040*/  @P0 EXIT ;  /* 0x000000000000094d */ /* 0x000fea0003800000 */
[----:B------:R-:W-:Y:S01]  /*0050*/  CS2R R4, SR_CLOCKLO ;  /* 0x0000000000047805 */ /* 0x000fe20000015000 */
[----:B------:R-:W0:Y:S01]  /*0060*/  LDCU UR4, c[0x0][0x388] ;  /* 0x00007100ff0477ac */ /* 0x000e220008000800 */
[----:B------:R-:W-:Y:S01]  /*0070*/  IMAD.MOV.U32 R9, RZ, RZ, -0x1 ;  /* 0xffffffffff097424 */ /* 0x000fe200078e00ff */
[----:B------:R-:W1:Y:S01]  /*0080*/  LDCU.64 UR6, c[0x0][0x358] ;  /* 0x00006b00ff0677ac */ /* 0x000e620008000a00 */
[----:B0-----:R-:W-:-:S09]  /*0090*/  UISETP.GE.AND UP0, UPT, UR4, 0x1, UPT ;  /* 0x000000010400788c */ /* 0x001fd2000bf06270 */
[----:B-1----:R-:W-:Y:S05]  /*00a0*/  BRA.U !UP0, `(.L_x_0) ;  /* 0x0000000108547547 */ /* 0x002fea000b800000 */
[----:B------:R-:W0:Y:S01]  /*00b0*/  LDC R8, c[0x0][0x38c] ;  /* 0x0000e300ff087b82 */ /* 0x000e220000000800 */
[----:B------:R-:W-:Y:S01]  /*00c0*/  UIADD3 UR4, UPT, UPT, UR4, -0x1, URZ ;  /* 0xffffffff04047890 */ /* 0x000fe2000fffe0ff */
[----:B------:R-:W-:-:S05]  /*00d0*/  IMAD.MOV.U32 R2, RZ, RZ, RZ ;  /* 0x000000ffff027224 */ /* 0x000fca00078e00ff */
[----:B------:R-:W-:Y:S01]  /*00e0*/  IMAD.U32 R0, RZ, RZ, UR4 ;  /* 0x00000004ff007e24 */ /* 0x000fe2000f8e00ff */
[----:B------:R-:W1:Y:S06]  /*00f0*/  LDC.64 R6, c[0x0][0x380] ;  /* 0x0000e000ff067b82 */ /* 0x000e6c0000000a00 */
.L_x_1:
[----:B------:R-:W-:Y:S01]  /*0100*/  MOV R11, R0 ;  /* 0x00000000000b7202 */ /* 0x000fe20000000f00 */
[----:B------:R-:W-:-:S04]  /*0110*/  IMAD.MOV.U32 R0, RZ, RZ, R2 ;  /* 0x000000ffff007224 */ /* 0x000fc800078e0002 */
[----:B------:R-:W-:-:S05]  /*0120*/  IMAD.IADD R9, R0, 0x1, R11 ;  /* 0x0000000100097824 */ /* 0x000fca00078e020b */
[----:B------:R-:W-:-:S05]  /*0130*/  SHF.R.U32.HI R9, RZ, 0x1, R9 ;  /* 0x00000001ff097819 */ /* 0x000fca0000011609 */
[----:B-1----:R-:W-:-:S06]  /*0140*/  IMAD.WIDE.U32 R2, R9, 0x4, R6 ;  /* 0x0000000409027825 */ /* 0x002fcc00078e0006 */
[----:B------:R-:W0:Y:S02]  /*0150*/  LDG.E R3, desc[UR6][R2.64] ;  /* 0x0000000602037981 */ /* 0x000e24000c1e1900 */
[----:B0-----:R-:W-:-:S13]  /*0160*/  ISETP.NE.AND P0, PT, R3, R8, PT ;  /* 0x000000080300720c */ /* 0x001fda0003f05270 */
[----:B------:R-:W-:Y:S05]  /*0170*/  @!P0 BRA `(.L_x_0) ;  /* 0x0000000000208947 */ /* 0x000fea0003800000 */
[----:B------:R-:W-:-:S13]  /*0180*/  ISETP.GT.AND P0, PT, R3, R8, PT ;  /* 0x000000080300720c */ /* 0x000fda0003f04270 */
[C---:B------:R-:W-:Y:S01]  /*0190*/  @P0 VIADD R11, R9.reuse, 0xffffffff ;  /* 0xffffffff090b0836 */ /* 0x040fe20000000000 */
[----:B------:R-:W-:-:S04]  /*01a0*/  @!P0 IADD3 R0, PT, PT, R9, 0x1, RZ ;  /* 0x0000000109008810 */ /* 0x000fc80007ffe0ff */
[-C--:B------:R-:W-:Y:S01]  /*01b0*/  ISETP.GT.AND P0, PT, R0, R11.reuse, PT ;  /* 0x0000000b0000720c */ /* 0x080fe20003f04270 */
[----:B------:R-:W-:Y:S01]  /*01c0*/  IMAD.MOV.U32 R2, RZ, RZ, R0 ;  /* 0x000000ffff027224 */ /* 0x000fe200078e0000 */
[----:B------:R-:W-:-:S11]  /*01d0*/  MOV R0, R11 ;  /* 0x0000000b00007202 */ /* 0x000fd60000000f00 */
[----:B------:R-:W-:Y:S05]  /*01e0*/  @!P0 BRA `(.L_x_1) ;  /* 0xfffffffc00c48947 */ /* 0x000fea000383ffff */
[----:B------:R-:W-:-:S07]  /*01f0*/  IMAD.MOV.U32 R9, RZ, RZ, -0x1 ;  /* 0xffffffffff097424 */ /* 0x000fce00078e00ff */
.L_x_0:
[----:B------:R-:W0:Y:S02]  /*0200*/  LDC.64 R2, c[0x0][0x390] ;  /* 0x0000e400ff027b82 */ /* 0x000e240000000a00 */
[----:B0-----:R0:W-:Y:S01]  /*0210*/  STG.E desc[UR6][R2.64], R9 ;  /* 0x0000000902007986 */ /* 0x0011e2000c101906 */
[----:B------:R-:W-:-:S05]  /*0220*/  CS2R R6, SR_CLOCKLO ;  /* 0x0000000000067805 */ /* 0x000fca0000015000 */
[----:B0-----:R-:W0:Y:S01]  /*0230*/  LDC.64 R2, c[0x0][0x398] ;  /* 0x0000e600ff027b82 */ /* 0x001e220000000a00 */
[----:B------:R-:W-:-:S04]  /*0240*/  IADD3 R4, P0, PT, -R4, R6, RZ ;  /* 0x0000000604047210 */ /* 0x000fc80007f1e1ff */
[----:B------:R-:W-:-:S05]  /*0250*/  IADD3.X R5, PT, PT, ~R5, R7, RZ, P0, !PT ;  /* 0x0000000705057210 */ /* 0x000fca00007fe5ff */
[----:B0-----:R-:W-:Y:S01]  /*0260*/  STG.E.64 desc[UR6][R2.64], R4 ;  /* 0x0000000402007986 */ /* 0x001fe2000c101b06 */
[----:B------:R-:W-:Y:S05]  /*0270*/  EXIT ;  /* 0x000000000000794d */ /* 0x000fea0003800000 */
.L_x_2:
[----:B------:R-:W-:-:S00]  /*0280*/  BRA `(.L_x_2) ;  /* 0xfffffffc00fc7947 */ /* 0x000fc0000383ffff */
[----:B------:R-:W-:-:S00]  /*0290*/  NOP ;  /* 0x0000000000007918 */ /* 0x000fc00000000000 */
        /* <DEDUP_REMOVED lines=14> */
.L_x_3:


//--------------------- .nv.shared.reserved.0     --------------------------
	.section	.nv.shared.reserved.0,"aw",@nobits
	.weak		__nv_reservedSMEM_offset_0_alias
	.size		__nv_reservedSMEM_offset_0_alias, 0, 64
	.other		__nv_reservedSMEM_offset_0_alias,@"STO_CUDA_RESERVED_SHARED STV_DEFAULT"
__nv_reservedSMEM_offset_0_alias:
	.zero		0
	.zero		64


//--------------------- .nv.constant0._Z20binary_search_kernelPiiiS_Py --------------------------
	.section	.nv.constant0._Z20binary_search_kernelPiiiS_Py,"a",@progbits
	.sectionflags	@""
	.align	4
.nv.constant0._Z20binary_search_kernelPiiiS_Py:
	.zero		928


//--------------------- SYMBOLS --------------------------

	.type		.nv.reservedSmem.offset0,@object
	.size		.nv.reservedSmem.offset0,0x4
